	.headerflags	@"EF_CUDA_TEXMODE_UNIFIED EF_CUDA_64BIT_ADDRESS EF_CUDA_ACCELERATORS EF_CUDA_SM90 EF_CUDA_VIRTUAL_SM(EF_CUDA_SM90)"
	.elftype	@"ET_EXEC"


//--------------------- .nv.info                  --------------------------
	.section	.nv.info,"",@"SHT_CUDA_INFO"
	.align	4


	//----- nvinfo : EIATTR_REGCOUNT
	.align		4
        /*0000*/ 	.byte	0x04, 0x2f
        /*0002*/ 	.short	(.L_1 - .L_0)
	.align		4
.L_0:
        /*0004*/ 	.word	index@(triton_per_fused_mv_12)
        /*0008*/ 	.word	0x00000012


	//----- nvinfo : EIATTR_MIN_STACK_SIZE
	.align		4
.L_1:
        /*000c*/ 	.byte	0x04, 0x12
        /*000e*/ 	.short	(.L_3 - .L_2)
	.align		4
.L_2:
        /*0010*/ 	.word	index@(triton_per_fused_mv_12)
        /*0014*/ 	.word	0x00000000


	//----- nvinfo : EIATTR_FRAME_SIZE
	.align		4
.L_3:
        /*0018*/ 	.byte	0x04, 0x11
        /*001a*/ 	.short	(.L_5 - .L_4)
	.align		4
.L_4:
        /*001c*/ 	.word	index@(triton_per_fused_mv_12)
        /*0020*/ 	.word	0x00000000


	//----- nvinfo : EIATTR_MIN_STACK_SIZE
	.align		4
.L_5:
        /*0024*/ 	.byte	0x04, 0x12
        /*0026*/ 	.short	(.L_7 - .L_6)
	.align		4
.L_6:
        /*0028*/ 	.word	index@(triton_per_fused_mv_12)
        /*002c*/ 	.word	0x00000000
.L_7:


//--------------------- .nv.info.triton_per_fused_mv_12 --------------------------
	.section	.nv.info.triton_per_fused_mv_12,"",@"SHT_CUDA_INFO"
	.sectionflags	@""
	.align	4


	//----- nvinfo : EIATTR_CUDA_API_VERSION
	.align		4
        /*0000*/ 	.byte	0x04, 0x37
        /*0002*/ 	.short	(.L_9 - .L_8)
.L_8:
        /*0004*/ 	.word	0x0000007c


	//----- nvinfo : EIATTR_KPARAM_INFO
	.align		4
.L_9:
        /*0008*/ 	.byte	0x04, 0x17
        /*000a*/ 	.short	(.L_11 - .L_10)
.L_10:
        /*000c*/ 	.word	0x00000000
        /*0010*/ 	.short	0x0003
        /*0012*/ 	.short	0x0014
        /*0014*/ 	.byte	0x00, 0xf0, 0x11, 0x00


	//----- nvinfo : EIATTR_KPARAM_INFO
	.align		4
.L_11:
        /*0018*/ 	.byte	0x04, 0x17
        /*001a*/ 	.short	(.L_13 - .L_12)
.L_12:
        /*001c*/ 	.word	0x00000000
        /*0020*/ 	.short	0x0002
        /*0022*/ 	.short	0x0010
        /*0024*/ 	.byte	0x00, 0xf0, 0x11, 0x00


	//----- nvinfo : EIATTR_KPARAM_INFO
	.align		4
.L_13:
        /*0028*/ 	.byte	0x04, 0x17
        /*002a*/ 	.short	(.L_15 - .L_14)
.L_14:
        /*002c*/ 	.word	0x00000000
        /*0030*/ 	.short	0x0001
        /*0032*/ 	.short	0x0008
        /*0034*/ 	.byte	0x00, 0xf4, 0x21, 0x00


	//----- nvinfo : EIATTR_KPARAM_INFO
	.align		4
.L_15:
        /*0038*/ 	.byte	0x04, 0x17
        /*003a*/ 	.short	(.L_17 - .L_16)
.L_16:
        /*003c*/ 	.word	0x00000000
        /*0040*/ 	.short	0x0000
        /*0042*/ 	.short	0x0000
        /*0044*/ 	.byte	0x00, 0xf4, 0x21, 0x00


	//----- nvinfo : EIATTR_SPARSE_MMA_MASK
	.align		4
.L_17:
        /*0048*/ 	.byte	0x03, 0x50
        /*004a*/ 	.short	0x0000


	//----- nvinfo : EIATTR_MAXREG_COUNT
	.align		4
        /*004c*/ 	.byte	0x03, 0x1b
        /*004e*/ 	.short	0x00ff


	//----- nvinfo : EIATTR_COOP_GROUP_MASK_REGIDS
	.align		4
        /*0050*/ 	.byte	0x04, 0x29
        /*0052*/ 	.short	(.L_19 - .L_18)


	//   ....[0]....
.L_18:
        /*0054*/ 	.word	0xffffffff


	//   ....[1]....
        /*0058*/ 	.word	0xffffffff


	//   ....[2]....
        /*005c*/ 	.word	0xffffffff


	//   ....[3]....
        /*0060*/ 	.word	0xffffffff


	//   ....[4]....
        /*0064*/ 	.word	0xffffffff


	//   ....[5]....
        /*0068*/ 	.word	0xffffffff


	//   ....[6]....
        /*006c*/ 	.word	0xffffffff


	//   ....[7]....
        /*0070*/ 	.word	0xffffffff


	//   ....[8]....
        /*0074*/ 	.word	0xffffffff


	//   ....[9]....
        /*0078*/ 	.word	0xffffffff


	//   ....[10]....
        /*007c*/ 	.word	0xffffffff


	//   ....[11]....
        /*0080*/ 	.word	0xffffffff


	//----- nvinfo : EIATTR_COOP_GROUP_INSTR_OFFSETS
	.align		4
.L_19:
        /*0084*/ 	.byte	0x04, 0x28
        /*0086*/ 	.short	(.L_21 - .L_20)


	//   ....[0]....
.L_20:
        /*0088*/ 	.word	0x000002d0


	//   ....[1]....
        /*008c*/ 	.word	0x000002e0


	//   ....[2]....
        /*0090*/ 	.word	0x000002f0


	//   ....[3]....
        /*0094*/ 	.word	0x00000300


	//   ....[4]....
        /*0098*/ 	.word	0x00000350


	//   ....[5]....
        /*009c*/ 	.word	0x00000360


	//   ....[6]....
        /*00a0*/ 	.word	0x00000370


	//   ....[7]....
        /*00a4*/ 	.word	0x00000380


	//   ....[8]....
        /*00a8*/ 	.word	0x000003d0


	//   ....[9]....
        /*00ac*/ 	.word	0x000003e0


	//   ....[10]....
        /*00b0*/ 	.word	0x000003f0


	//   ....[11]....
        /*00b4*/ 	.word	0x00000400


	//----- nvinfo : EIATTR_EXIT_INSTR_OFFSETS
	.align		4
.L_21:
        /*00b8*/ 	.byte	0x04, 0x1c
        /*00ba*/ 	.short	(.L_23 - .L_22)


	//   ....[0]....
.L_22:
        /*00bc*/ 	.word	0x000004e0


	//   ....[1]....
        /*00c0*/ 	.word	0x00000530


	//----- nvinfo : EIATTR_REQNTID
	.align		4
.L_23:
        /*00c4*/ 	.byte	0x04, 0x10
        /*00c6*/ 	.short	(.L_25 - .L_24)
.L_24:
        /*00c8*/ 	.word	0x00000100
        /*00cc*/ 	.word	0x00000001
        /*00d0*/ 	.word	0x00000001


	//----- nvinfo : EIATTR_CBANK_PARAM_SIZE
	.align		4
.L_25:
        /*00d4*/ 	.byte	0x03, 0x19
        /*00d6*/ 	.short	0x0018


	//----- nvinfo : EIATTR_PARAM_CBANK
	.align		4
        /*00d8*/ 	.byte	0x04, 0x0a
        /*00da*/ 	.short	(.L_27 - .L_26)
	.align		4
.L_26:
        /*00dc*/ 	.word	index@(.nv.constant0.triton_per_fused_mv_12)
        /*00e0*/ 	.short	0x0210
        /*00e2*/ 	.short	0x0018


	//----- nvinfo : EIATTR_SW_WAR
	.align		4
.L_27:
        /*00e4*/ 	.byte	0x04, 0x36
        /*00e6*/ 	.short	(.L_29 - .L_28)
.L_28:
        /*00e8*/ 	.word	0x00000008
.L_29:


//--------------------- .nv.callgraph             --------------------------
	.section	.nv.callgraph,"",@"SHT_CUDA_CALLGRAPH"
	.align	4
	.sectionentsize	8
	.align		4
        /*0000*/ 	.word	0x00000000
	.align		4
        /*0004*/ 	.word	0xffffffff
	.align		4
        /*0008*/ 	.word	0x00000000
	.align		4
        /*000c*/ 	.word	0xfffffffe
	.align		4
        /*0010*/ 	.word	0x00000000
	.align		4
        /*0014*/ 	.word	0xfffffffd
	.align		4
        /*0018*/ 	.word	0x00000000
	.align		4
        /*001c*/ 	.word	0xfffffffc


//--------------------- .text.triton_per_fused_mv_12 --------------------------
	.section	.text.triton_per_fused_mv_12,"ax",@progbits
	.sectionflags	@"SHF_BARRIERS=1"
	.align	128
        .global         triton_per_fused_mv_12
        .type           triton_per_fused_mv_12,@function
        .size           triton_per_fused_mv_12,(.L_x_1 - triton_per_fused_mv_12)
        .other          triton_per_fused_mv_12,@"STO_CUDA_ENTRY STV_DEFAULT"
triton_per_fused_mv_12:
.text.triton_per_fused_mv_12:
[----:B------:R-:W0:Y:S02]  /*0000*/  LDC R1, c[0x0][0x28] ;  /* 0x00000a00ff017b82 */ /* 0x000e240000000800 */
[----:B------:R-:W1:Y:S01]  /*0010*/  S2R R4, SR_TID.X ;  /* 0x0000000000047919 */ /* 0x000e620000002100 */
[----:B------:R-:W2:Y:S01]  /*0020*/  LDC.64 R2, c[0x0][0x210] ;  /* 0x00008400ff027b82 */ /* 0x000ea20000000a00 */
[----:B------:R-:W-:Y:S01]  /*0030*/  ULDC.64 UR6, c[0x0][0x208] ;  /* 0x0000820000067ab9 */ /* 0x000fe20000000a00 */
[----:B------:R-:W3:Y:S01]  /*0040*/  S2R R5, SR_CTAID.X ;  /* 0x0000000000057919 */ /* 0x000ee20000002500 */
[----:B-1----:R-:W-:Y:S02]  /*0050*/  SHF.R.U32.HI R0, RZ, 0x3, R4 ;  /* 0x00000003ff007819 */ /* 0x002fe40000011604 */
[----:B------:R-:W-:Y:S01]  /*0060*/  LOP3.LUT R6, R4, 0x7, RZ, 0xc0, !PT ;  /* 0x0000000704067812 */ /* 0x000fe200078ec0ff */
[----:B---3--:R-:W-:Y:S01]  /*0070*/  IMAD.SHL.U32 R5, R5, 0x80, RZ ;  /* 0x0000008005057824 */ /* 0x008fe200078e00ff */
[----:B------:R-:W-:Y:S02]  /*0080*/  SGXT.U32 R0, R0, 0x5 ;  /* 0x000000050000781a */ /* 0x000fe40000000000 */
[----:B------:R-:W-:-:S02]  /*0090*/  ISETP.GE.U32.AND P0, PT, R6, 0x5, PT ;  /* 0x000000050600780c */ /* 0x000fc40003f06070 */
[----:B------:R-:W-:Y:S02]  /*00a0*/  LOP3.LUT R7, R5, R0, RZ, 0xfc, !PT ;  /* 0x0000000005077212 */ /* 0x000fe400078efcff */
[----:B------:R-:W-:Y:S02]  /*00b0*/  LOP3.LUT R9, R5, 0x20, R0, 0xfe, !PT ;  /* 0x0000002005097812 */ /* 0x000fe400078efe00 */
[----:B------:R-:W-:Y:S02]  /*00c0*/  LOP3.LUT R11, R5, 0x40, R0, 0xfe, !PT ;  /* 0x00000040050b7812 */ /* 0x000fe400078efe00 */
[----:B------:R-:W-:Y:S02]  /*00d0*/  LOP3.LUT R13, R5, 0x60, R0, 0xfe, !PT ;  /* 0x00000060050d7812 */ /* 0x000fe400078efe00 */
[C---:B------:R-:W-:Y:S01]  /*00e0*/  ISETP.LT.AND P1, PT, R7.reuse, 0x80, !P0 ;  /* 0x000000800700780c */ /* 0x040fe20004721270 */
[--C-:B------:R-:W-:Y:S01]  /*00f0*/  IMAD R7, R7, 0x5, R6.reuse ;  /* 0x0000000507077824 */ /* 0x100fe200078e0206 */
[C---:B------:R-:W-:Y:S01]  /*0100*/  ISETP.LT.AND P2, PT, R9.reuse, 0x80, !P0 ;  /* 0x000000800900780c */ /* 0x040fe20004741270 */
[--C-:B------:R-:W-:Y:S01]  /*0110*/  IMAD R9, R9, 0x5, R6.reuse ;  /* 0x0000000509097824 */ /* 0x100fe200078e0206 */
[C---:B------:R-:W-:Y:S01]  /*0120*/  ISETP.LT.AND P3, PT, R11.reuse, 0x80, !P0 ;  /* 0x000000800b00780c */ /* 0x040fe20004761270 */
[--C-:B------:R-:W-:Y:S01]  /*0130*/  IMAD R11, R11, 0x5, R6.reuse ;  /* 0x000000050b0b7824 */ /* 0x100fe200078e0206 */
[C---:B------:R-:W-:Y:S01]  /*0140*/  ISETP.LT.AND P0, PT, R13.reuse, 0x80, !P0 ;  /* 0x000000800d00780c */ /* 0x040fe20004701270 */
[----:B------:R-:W-:Y:S01]  /*0150*/  IMAD R15, R13, 0x5, R6 ;  /* 0x000000050d0f7824 */ /* 0x000fe200078e0206 */
[----:B------:R-:W-:Y:S01]  /*0160*/  CS2R R12, SRZ ;  /* 0x00000000000c7805 */ /* 0x000fe2000001ff00 */
[----:B--2---:R-:W-:-:S04]  /*0170*/  IMAD.WIDE R6, R7, 0x4, R2 ;  /* 0x0000000407067825 */ /* 0x004fc800078e0202 */
[--C-:B------:R-:W-:Y:S01]  /*0180*/  IMAD.WIDE R8, R9, 0x4, R2.reuse ;  /* 0x0000000409087825 */ /* 0x100fe200078e0202 */
[----:B------:R-:W2:Y:S03]  /*0190*/  @P1 LDG.E R12, desc[UR6][R6.64] ;  /* 0x00000006060c1981 */ /* 0x000ea6000c1e1900 */
[--C-:B------:R-:W-:Y:S01]  /*01a0*/  IMAD.WIDE R10, R11, 0x4, R2.reuse ;  /* 0x000000040b0a7825 */ /* 0x100fe200078e0202 */
[----:B------:R-:W3:Y:S03]  /*01b0*/  @P2 LDG.E R13, desc[UR6][R8.64] ;  /* 0x00000006080d2981 */ /* 0x000ee6000c1e1900 */
[----:B------:R-:W-:Y:S01]  /*01c0*/  IMAD.WIDE R2, R15, 0x4, R2 ;  /* 0x000000040f027825 */ /* 0x000fe200078e0202 */
[----:B------:R-:W-:-:S06]  /*01d0*/  CS2R R14, SRZ ;  /* 0x00000000000e7805 */ /* 0x000fcc000001ff00 */
[----:B------:R-:W4:Y:S04]  /*01e0*/  @P3 LDG.E R14, desc[UR6][R10.64] ;  /* 0x000000060a0e3981 */ /* 0x000f28000c1e1900 */
[----:B------:R-:W5:Y:S01]  /*01f0*/  @P0 LDG.E R15, desc[UR6][R2.64] ;  /* 0x00000006020f0981 */ /* 0x000f62000c1e1900 */
[----:B------:R-:W1:Y:S01]  /*0200*/  S2UR UR5, SR_CgaCtaId ;  /* 0x00000000000579c3 */ /* 0x000e620000008800 */
[----:B------:R-:W-:Y:S01]  /*0210*/  UMOV UR4, 0x400 ;  /* 0x0000040000047882 */ /* 0x000fe20000000000 */
[----:B------:R-:W-:Y:S01]  /*0220*/  LOP3.LUT R5, R5, 0x7f, R4, 0xf8, !PT ;  /* 0x0000007f05057812 */ /* 0x000fe200078ef804 */
[----:B-1----:R-:W-:-:S06]  /*0230*/  UPRMT UR4, UR5, 0x654, UR4 ;  /* 0x0000065405047896 */ /* 0x002fcc0008000004 */
[----:B------:R-:W-:Y:S02]  /*0240*/  LEA R0, R0, UR4, 0x2 ;  /* 0x0000000400007c11 */ /* 0x000fe4000f8e10ff */
[----:B--2---:R-:W-:Y:S02]  /*0250*/  SEL R12, R12, RZ, P1 ;  /* 0x000000ff0c0c7207 */ /* 0x004fe40000800000 */
[----:B---3--:R-:W-:Y:S02]  /*0260*/  SEL R13, R13, RZ, P2 ;  /* 0x000000ff0d0d7207 */ /* 0x008fe40001000000 */
[----:B------:R-:W-:Y:S02]  /*0270*/  FSEL R12, R12, RZ, P1 ;  /* 0x000000ff0c0c7208 */ /* 0x000fe40000800000 */
[----:B------:R-:W-:Y:S02]  /*0280*/  FSEL R13, R13, RZ, P2 ;  /* 0x000000ff0d0d7208 */ /* 0x000fe40001000000 */
[----:B----4-:R-:W-:-:S02]  /*0290*/  SEL R14, R14, RZ, P3 ;  /* 0x000000ff0e0e7207 */ /* 0x010fc40001800000 */
[----:B-----5:R-:W-:Y:S02]  /*02a0*/  SEL R15, R15, RZ, P0 ;  /* 0x000000ff0f0f7207 */ /* 0x020fe40000000000 */
[----:B------:R-:W-:Y:S02]  /*02b0*/  FSEL R6, R14, RZ, P3 ;  /* 0x000000ff0e067208 */ /* 0x000fe40001800000 */
[----:B------:R-:W-:Y:S01]  /*02c0*/  FSEL R15, R15, RZ, P0 ;  /* 0x000000ff0f0f7208 */ /* 0x000fe20000000000 */
[----:B------:R-:W1:Y:S04]  /*02d0*/  SHFL.BFLY PT, R7, R12, 0x4, 0x1f ;  /* 0x0c801f000c077f89 */ /* 0x000e6800000e0000 */
[----:B------:R-:W2:Y:S04]  /*02e0*/  SHFL.BFLY PT, R8, R13, 0x4, 0x1f ;  /* 0x0c801f000d087f89 */ /* 0x000ea800000e0000 */
[----:B------:R-:W3:Y:S04]  /*02f0*/  SHFL.BFLY PT, R3, R6, 0x4, 0x1f ;  /* 0x0c801f0006037f89 */ /* 0x000ee800000e0000 */
[----:B------:R-:W4:Y:S01]  /*0300*/  SHFL.BFLY PT, R10, R15, 0x4, 0x1f ;  /* 0x0c801f000f0a7f89 */ /* 0x000f2200000e0000 */
[----:B-1----:R-:W-:Y:S01]  /*0310*/  FADD R7, R12, R7 ;  /* 0x000000070c077221 */ /* 0x002fe20000000000 */
[----:B--2---:R-:W-:Y:S01]  /*0320*/  FADD R8, R13, R8 ;  /* 0x000000080d087221 */ /* 0x004fe20000000000 */
[----:B---3--:R-:W-:Y:S01]  /*0330*/  FADD R9, R6, R3 ;  /* 0x0000000306097221 */ /* 0x008fe20000000000 */
[----:B----4-:R-:W-:-:S02]  /*0340*/  FADD R14, R15, R10 ;  /* 0x0000000a0f0e7221 */ /* 0x010fc40000000000 */
        /* <DEDUP_REMOVED lines=16> */
[----:B------:R1:W-:Y:S04]  /*0450*/  STS [R0], R3 ;  /* 0x0000000300007388 */ /* 0x0003e80000000800 */
[----:B------:R1:W-:Y:S04]  /*0460*/  STS [R0+0x80], R7 ;  /* 0x0000800700007388 */ /* 0x0003e80000000800 */
[----:B------:R1:W-:Y:S04]  /*0470*/  STS [R0+0x100], R11 ;  /* 0x0001000b00007388 */ /* 0x0003e80000000800 */
[----:B------:R1:W-:Y:S01]  /*0480*/  STS [R0+0x180], R13 ;  /* 0x0001800d00007388 */ /* 0x0003e20000000800 */
[----:B------:R-:W-:Y:S01]  /*0490*/  BAR.SYNC.DEFER_BLOCKING 0x0 ;  /* 0x0000000000007b1d */ /* 0x000fe20000010000 */
[----:B------:R-:W-:-:S04]  /*04a0*/  LOP3.LUT P0, RZ, R4, 0x80, RZ, 0xc0, !PT ;  /* 0x0000008004ff7812 */ /* 0x000fc8000780c0ff */
[----:B------:R-:W-:Y:S02]  /*04b0*/  ISETP.LT.AND P0, PT, R5, 0x80, !P0 ;  /* 0x000000800500780c */ /* 0x000fe40004701270 */
[----:B------:R-:W-:-:S04]  /*04c0*/  LOP3.LUT R4, R4, 0x7f, RZ, 0xc0, !PT ;  /* 0x0000007f04047812 */ /* 0x000fc800078ec0ff */
[----:B------:R-:W-:-:S07]  /*04d0*/  LEA R4, R4, UR4, 0x2 ;  /* 0x0000000404047c11 */ /* 0x000fce000f8e10ff */
[----:B-1----:R-:W-:Y:S05]  /*04e0*/  @!P0 EXIT ;  /* 0x000000000000894d */ /* 0x002fea0003800000 */
[----:B------:R-:W0:Y:S01]  /*04f0*/  LDS R7, [R4] ;  /* 0x0000000004077984 */ /* 0x000e220000000800 */
[----:B------:R-:W1:Y:S02]  /*0500*/  LDC.64 R2, c[0x0][0x218] ;  /* 0x00008600ff027b82 */ /* 0x000e640000000a00 */
[----:B-1----:R-:W-:-:S05]  /*0510*/  IMAD.WIDE R2, R5, 0x4, R2 ;  /* 0x0000000405027825 */ /* 0x002fca00078e0202 */
[----:B0-----:R-:W-:Y:S01]  /*0520*/  STG.E desc[UR6][R2.64], R7 ;  /* 0x0000000702007986 */ /* 0x001fe2000c101906 */
[----:B------:R-:W-:Y:S05]  /*0530*/  EXIT ;  /* 0x000000000000794d */ /* 0x000fea0003800000 */
.L_x_0:
[----:B------:R-:W-:-:S00]  /*0540*/  BRA `(.L_x_0) ;  /* 0xfffffffc00fc7947 */ /* 0x000fc0000383ffff */
[----:B------:R-:W-:-:S00]  /*0550*/  NOP ;  /* 0x0000000000007918 */ /* 0x000fc00000000000 */
        /* <DEDUP_REMOVED lines=10> */
.L_x_1:


//--------------------- .nv.shared.triton_per_fused_mv_12 --------------------------
	.section	.nv.shared.triton_per_fused_mv_12,"aw",@nobits
	.sectionflags	@""
	.align	16
	.zero		1024


//--------------------- .nv.constant0.triton_per_fused_mv_12 --------------------------
	.section	.nv.constant0.triton_per_fused_mv_12,"a",@progbits
	.sectionflags	@""
	.align	4
.nv.constant0.triton_per_fused_mv_12:
	.zero		552
